//
// Generated by NVIDIA NVVM Compiler
//
// Compiler Build ID: CL-36424714
// Cuda compilation tools, release 13.0, V13.0.88
// Based on NVVM 20.0.0
//

.version 9.0
.target sm_100
.address_size 64

	// .globl	_Z7add_gpuPiS_S_
.global .align 1 .b8 _ZN34_INTERNAL_4ddeb0af_4_k_cu_b20b9da14cuda3std3__45__cpo5beginE[1];
.global .align 1 .b8 _ZN34_INTERNAL_4ddeb0af_4_k_cu_b20b9da14cuda3std3__45__cpo3endE[1];
.global .align 1 .b8 _ZN34_INTERNAL_4ddeb0af_4_k_cu_b20b9da14cuda3std3__45__cpo6cbeginE[1];
.global .align 1 .b8 _ZN34_INTERNAL_4ddeb0af_4_k_cu_b20b9da14cuda3std3__45__cpo4cendE[1];
.global .align 1 .b8 _ZN34_INTERNAL_4ddeb0af_4_k_cu_b20b9da14cuda3std3__45__cpo6rbeginE[1];
.global .align 1 .b8 _ZN34_INTERNAL_4ddeb0af_4_k_cu_b20b9da14cuda3std3__45__cpo4rendE[1];
.global .align 1 .b8 _ZN34_INTERNAL_4ddeb0af_4_k_cu_b20b9da14cuda3std3__45__cpo7crbeginE[1];
.global .align 1 .b8 _ZN34_INTERNAL_4ddeb0af_4_k_cu_b20b9da14cuda3std3__45__cpo5crendE[1];
.global .align 1 .b8 _ZN34_INTERNAL_4ddeb0af_4_k_cu_b20b9da14cuda3std3__436_GLOBAL__N__4ddeb0af_4_k_cu_b20b9da16ignoreE[1];
.global .align 1 .b8 _ZN34_INTERNAL_4ddeb0af_4_k_cu_b20b9da14cuda3std3__419piecewise_constructE[1];
.global .align 1 .b8 _ZN34_INTERNAL_4ddeb0af_4_k_cu_b20b9da14cuda3std3__48in_placeE[1];
.global .align 1 .b8 _ZN34_INTERNAL_4ddeb0af_4_k_cu_b20b9da14cuda3std3__420unreachable_sentinelE[1];
.global .align 1 .b8 _ZN34_INTERNAL_4ddeb0af_4_k_cu_b20b9da14cuda3std3__47nulloptE[1];
.global .align 1 .b8 _ZN34_INTERNAL_4ddeb0af_4_k_cu_b20b9da14cuda3std3__48unexpectE[1];
.global .align 1 .b8 _ZN34_INTERNAL_4ddeb0af_4_k_cu_b20b9da14cuda3std6ranges3__45__cpo4swapE[1];
.global .align 1 .b8 _ZN34_INTERNAL_4ddeb0af_4_k_cu_b20b9da14cuda3std6ranges3__45__cpo9iter_moveE[1];
.global .align 1 .b8 _ZN34_INTERNAL_4ddeb0af_4_k_cu_b20b9da14cuda3std6ranges3__45__cpo5beginE[1];
.global .align 1 .b8 _ZN34_INTERNAL_4ddeb0af_4_k_cu_b20b9da14cuda3std6ranges3__45__cpo3endE[1];
.global .align 1 .b8 _ZN34_INTERNAL_4ddeb0af_4_k_cu_b20b9da14cuda3std6ranges3__45__cpo6cbeginE[1];
.global .align 1 .b8 _ZN34_INTERNAL_4ddeb0af_4_k_cu_b20b9da14cuda3std6ranges3__45__cpo4cendE[1];
.global .align 1 .b8 _ZN34_INTERNAL_4ddeb0af_4_k_cu_b20b9da14cuda3std6ranges3__45__cpo7advanceE[1];
.global .align 1 .b8 _ZN34_INTERNAL_4ddeb0af_4_k_cu_b20b9da14cuda3std6ranges3__45__cpo9iter_swapE[1];
.global .align 1 .b8 _ZN34_INTERNAL_4ddeb0af_4_k_cu_b20b9da14cuda3std6ranges3__45__cpo4nextE[1];
.global .align 1 .b8 _ZN34_INTERNAL_4ddeb0af_4_k_cu_b20b9da14cuda3std6ranges3__45__cpo4prevE[1];
.global .align 1 .b8 _ZN34_INTERNAL_4ddeb0af_4_k_cu_b20b9da14cuda3std6ranges3__45__cpo4dataE[1];
.global .align 1 .b8 _ZN34_INTERNAL_4ddeb0af_4_k_cu_b20b9da14cuda3std6ranges3__45__cpo5cdataE[1];
.global .align 1 .b8 _ZN34_INTERNAL_4ddeb0af_4_k_cu_b20b9da14cuda3std6ranges3__45__cpo4sizeE[1];
.global .align 1 .b8 _ZN34_INTERNAL_4ddeb0af_4_k_cu_b20b9da14cuda3std6ranges3__45__cpo5ssizeE[1];
.global .align 1 .b8 _ZN34_INTERNAL_4ddeb0af_4_k_cu_b20b9da14cuda3std6ranges3__45__cpo8distanceE[1];
.global .align 1 .b8 _ZN34_INTERNAL_4ddeb0af_4_k_cu_b20b9da16thrust24THRUST_300001_SM_1000_NS8cuda_cub3parE[1];
.global .align 1 .b8 _ZN34_INTERNAL_4ddeb0af_4_k_cu_b20b9da16thrust24THRUST_300001_SM_1000_NS8cuda_cub10par_nosyncE[1];
.global .align 1 .b8 _ZN34_INTERNAL_4ddeb0af_4_k_cu_b20b9da16thrust24THRUST_300001_SM_1000_NS6system6detail10sequential3seqE[1];
.global .align 1 .b8 _ZN34_INTERNAL_4ddeb0af_4_k_cu_b20b9da16thrust24THRUST_300001_SM_1000_NS12placeholders2_1E[1];
.global .align 1 .b8 _ZN34_INTERNAL_4ddeb0af_4_k_cu_b20b9da16thrust24THRUST_300001_SM_1000_NS12placeholders2_2E[1];
.global .align 1 .b8 _ZN34_INTERNAL_4ddeb0af_4_k_cu_b20b9da16thrust24THRUST_300001_SM_1000_NS12placeholders2_3E[1];
.global .align 1 .b8 _ZN34_INTERNAL_4ddeb0af_4_k_cu_b20b9da16thrust24THRUST_300001_SM_1000_NS12placeholders2_4E[1];
.global .align 1 .b8 _ZN34_INTERNAL_4ddeb0af_4_k_cu_b20b9da16thrust24THRUST_300001_SM_1000_NS12placeholders2_5E[1];
.global .align 1 .b8 _ZN34_INTERNAL_4ddeb0af_4_k_cu_b20b9da16thrust24THRUST_300001_SM_1000_NS12placeholders2_6E[1];
.global .align 1 .b8 _ZN34_INTERNAL_4ddeb0af_4_k_cu_b20b9da16thrust24THRUST_300001_SM_1000_NS12placeholders2_7E[1];
.global .align 1 .b8 _ZN34_INTERNAL_4ddeb0af_4_k_cu_b20b9da16thrust24THRUST_300001_SM_1000_NS12placeholders2_8E[1];
.global .align 1 .b8 _ZN34_INTERNAL_4ddeb0af_4_k_cu_b20b9da16thrust24THRUST_300001_SM_1000_NS12placeholders2_9E[1];
.global .align 1 .b8 _ZN34_INTERNAL_4ddeb0af_4_k_cu_b20b9da16thrust24THRUST_300001_SM_1000_NS12placeholders3_10E[1];
.global .align 1 .b8 _ZN34_INTERNAL_4ddeb0af_4_k_cu_b20b9da16thrust24THRUST_300001_SM_1000_NS3seqE[1];

.visible .entry _Z7add_gpuPiS_S_(
	.param .u64 .ptr .align 1 _Z7add_gpuPiS_S__param_0,
	.param .u64 .ptr .align 1 _Z7add_gpuPiS_S__param_1,
	.param .u64 .ptr .align 1 _Z7add_gpuPiS_S__param_2
)
{
	.reg .b32 	%r<4>;
	.reg .b64 	%rd<7>;

	ld.param.u64 	%rd1, [_Z7add_gpuPiS_S__param_0];
	ld.param.u64 	%rd2, [_Z7add_gpuPiS_S__param_1];
	ld.param.u64 	%rd3, [_Z7add_gpuPiS_S__param_2];
	cvta.to.global.u64 	%rd4, %rd1;
	cvta.to.global.u64 	%rd5, %rd3;
	cvta.to.global.u64 	%rd6, %rd2;
	ld.global.u32 	%r1, [%rd6];
	ld.global.u32 	%r2, [%rd5];
	add.s32 	%r3, %r2, %r1;
	st.global.u32 	[%rd4], %r3;
	ret;

}
	// .globl	_ZN3cub18CUB_300001_SM_10006detail11EmptyKernelIvEEvv
.visible .entry _ZN3cub18CUB_300001_SM_10006detail11EmptyKernelIvEEvv()
{


	ret;

}
	// .globl	_ZN3cub18CUB_300001_SM_10006detail8for_each13static_kernelINS2_12policy_hub_t12policy_500_tEmN6thrust24THRUST_300001_SM_1000_NS8cuda_cub20__uninitialized_fill7functorINS7_10device_ptrIiEEiEEEEvT0_T1_
.visible .entry _ZN3cub18CUB_300001_SM_10006detail8for_each13static_kernelINS2_12policy_hub_t12policy_500_tEmN6thrust24THRUST_300001_SM_1000_NS8cuda_cub20__uninitialized_fill7functorINS7_10device_ptrIiEEiEEEEvT0_T1_(
	.param .u64 _ZN3cub18CUB_300001_SM_10006detail8for_each13static_kernelINS2_12policy_hub_t12policy_500_tEmN6thrust24THRUST_300001_SM_1000_NS8cuda_cub20__uninitialized_fill7functorINS7_10device_ptrIiEEiEEEEvT0_T1__param_0,
	.param .align 8 .b8 _ZN3cub18CUB_300001_SM_10006detail8for_each13static_kernelINS2_12policy_hub_t12policy_500_tEmN6thrust24THRUST_300001_SM_1000_NS8cuda_cub20__uninitialized_fill7functorINS7_10device_ptrIiEEiEEEEvT0_T1__param_1[16]
)
.maxntid 256
{
	.reg .pred 	%p<4>;
	.reg .b16 	%rs<5>;
	.reg .b32 	%r<12>;
	.reg .b64 	%rd<16>;

	ld.param.u32 	%r3, [_ZN3cub18CUB_300001_SM_10006detail8for_each13static_kernelINS2_12policy_hub_t12policy_500_tEmN6thrust24THRUST_300001_SM_1000_NS8cuda_cub20__uninitialized_fill7functorINS7_10device_ptrIiEEiEEEEvT0_T1__param_1+8];
	ld.param.u64 	%rd4, [_ZN3cub18CUB_300001_SM_10006detail8for_each13static_kernelINS2_12policy_hub_t12policy_500_tEmN6thrust24THRUST_300001_SM_1000_NS8cuda_cub20__uninitialized_fill7functorINS7_10device_ptrIiEEiEEEEvT0_T1__param_1];
	ld.param.u64 	%rd5, [_ZN3cub18CUB_300001_SM_10006detail8for_each13static_kernelINS2_12policy_hub_t12policy_500_tEmN6thrust24THRUST_300001_SM_1000_NS8cuda_cub20__uninitialized_fill7functorINS7_10device_ptrIiEEiEEEEvT0_T1__param_0];
	mov.u32 	%r9, %ctaid.x;
	mul.wide.u32 	%rd1, %r9, 512;
	sub.s64 	%rd2, %rd5, %rd1;
	setp.lt.u64 	%p1, %rd2, 512;
	@%p1 bra 	$L__BB2_2;
	mov.u32 	%r11, %tid.x;
	cvta.to.global.u64 	%rd11, %rd4;
	cvt.u64.u32 	%rd12, %r11;
	add.s64 	%rd13, %rd1, %rd12;
	shl.b64 	%rd14, %rd13, 2;
	add.s64 	%rd15, %rd11, %rd14;
	st.global.u32 	[%rd15], %r3;
	st.global.u32 	[%rd15+1024], %r3;
	bra.uni 	$L__BB2_6;
$L__BB2_2:
	cvta.to.global.u64 	%rd6, %rd4;
	mov.u32 	%r2, %tid.x;
	cvt.u64.u32 	%rd7, %r2;
	setp.le.u64 	%p2, %rd2, %rd7;
	add.s64 	%rd8, %rd1, %rd7;
	shl.b64 	%rd9, %rd8, 2;
	add.s64 	%rd3, %rd6, %rd9;
	@%p2 bra 	$L__BB2_4;
	st.global.u32 	[%rd3], %r3;
$L__BB2_4:
	add.s32 	%r10, %r2, 256;
	cvt.u64.u32 	%rd10, %r10;
	setp.le.u64 	%p3, %rd2, %rd10;
	@%p3 bra 	$L__BB2_6;
	st.global.u32 	[%rd3+1024], %r3;
$L__BB2_6:
	ret;

}


// ===== COMPILED SASS (sm_100) =====

	.target	sm_100

	.elftype	@"ET_EXEC"


//--------------------- .note.nv.tkinfo           --------------------------
	.section	.note.nv.tkinfo,"",@"SHT_NOTE"
	.sectionflags	@"SHF_NOTE_NV_TKINFO"
	.tkinfo
        /*0018*/ 	.word	0x00000002
        /*0030*/ 	.string	""
        /*0030*/ 	.string	"ptxas"
        /*0030*/ 	.string	"Cuda compilation tools, release 13.0, V13.0.88"
        /*0030*/ 	.string	"Build cuda_13.0.r13.0/compiler.36424714_0"
        /*0030*/ 	.string	"-arch sm_100 -m 64 "



//--------------------- .note.nv.cuinfo           --------------------------
	.section	.note.nv.cuinfo,"",@"SHT_NOTE"
	.sectionflags	@"SHF_NOTE_NV_CUINFO"
        /*0018*/ 	.short	0x0002
        /*001a*/ 	.short	0x0064
        /*001c*/ 	.short	0x0082
	.zero		2


//--------------------- .nv.info                  --------------------------
	.section	.nv.info,"",@"SHT_CUDA_INFO"
	.align	4


	//----- nvinfo : EIATTR_REGCOUNT
	.align		4
        /*0000*/ 	.byte	0x04, 0x2f
        /*0002*/ 	.short	(.L_44 - .L_43)
	.align		4
.L_43:
        /*0004*/ 	.word	index@(_Z7add_gpuPiS_S_)
        /*0008*/ 	.word	0x0000000c


	//----- nvinfo : EIATTR_FRAME_SIZE
	.align		4
.L_44:
        /*000c*/ 	.byte	0x04, 0x11
        /*000e*/ 	.short	(.L_46 - .L_45)
	.align		4
.L_45:
        /*0010*/ 	.word	index@(_Z7add_gpuPiS_S_)
        /*0014*/ 	.word	0x00000000


	//----- nvinfo : EIATTR_REGCOUNT
	.align		4
.L_46:
        /*0018*/ 	.byte	0x04, 0x2f
        /*001a*/ 	.short	(.L_48 - .L_47)
	.align		4
.L_47:
        /*001c*/ 	.word	index@(_ZN3cub18CUB_300001_SM_10006detail11EmptyKernelIvEEvv)
        /*0020*/ 	.word	0x00000004


	//----- nvinfo : EIATTR_FRAME_SIZE
	.align		4
.L_48:
        /*0024*/ 	.byte	0x04, 0x11
        /*0026*/ 	.short	(.L_50 - .L_49)
	.align		4
.L_49:
        /*0028*/ 	.word	index@(_ZN3cub18CUB_300001_SM_10006detail11EmptyKernelIvEEvv)
        /*002c*/ 	.word	0x00000000


	//----- nvinfo : EIATTR_REGCOUNT
	.align		4
.L_50:
        /*0030*/ 	.byte	0x04, 0x2f
        /*0032*/ 	.short	(.L_52 - .L_51)
	.align		4
.L_51:
        /*0034*/ 	.word	index@(_ZN3cub18CUB_300001_SM_10006detail8for_each13static_kernelINS2_12policy_hub_t12policy_500_tEmN6thrust24THRUST_300001_SM_1000_NS8cuda_cub20__uninitialized_fill7functorINS7_10device_ptrIiEEiEEEEvT0_T1_)
        /*0038*/ 	.word	0x00000008


	//----- nvinfo : EIATTR_FRAME_SIZE
	.align		4
.L_52:
        /*003c*/ 	.byte	0x04, 0x11
        /*003e*/ 	.short	(.L_54 - .L_53)
	.align		4
.L_53:
        /*0040*/ 	.word	index@(_ZN3cub18CUB_300001_SM_10006detail8for_each13static_kernelINS2_12policy_hub_t12policy_500_tEmN6thrust24THRUST_300001_SM_1000_NS8cuda_cub20__uninitialized_fill7functorINS7_10device_ptrIiEEiEEEEvT0_T1_)
        /*0044*/ 	.word	0x00000000


	//----- nvinfo : EIATTR_MIN_STACK_SIZE
	.align		4
.L_54:
        /*0048*/ 	.byte	0x04, 0x12
        /*004a*/ 	.short	(.L_56 - .L_55)
	.align		4
.L_55:
        /*004c*/ 	.word	index@(_ZN3cub18CUB_300001_SM_10006detail8for_each13static_kernelINS2_12policy_hub_t12policy_500_tEmN6thrust24THRUST_300001_SM_1000_NS8cuda_cub20__uninitialized_fill7functorINS7_10device_ptrIiEEiEEEEvT0_T1_)
        /*0050*/ 	.word	0x00000000


	//----- nvinfo : EIATTR_MIN_STACK_SIZE
	.align		4
.L_56:
        /*0054*/ 	.byte	0x04, 0x12
        /*0056*/ 	.short	(.L_58 - .L_57)
	.align		4
.L_57:
        /*0058*/ 	.word	index@(_ZN3cub18CUB_300001_SM_10006detail11EmptyKernelIvEEvv)
        /*005c*/ 	.word	0x00000000


	//----- nvinfo : EIATTR_MIN_STACK_SIZE
	.align		4
.L_58:
        /*0060*/ 	.byte	0x04, 0x12
        /*0062*/ 	.short	(.L_60 - .L_59)
	.align		4
.L_59:
        /*0064*/ 	.word	index@(_Z7add_gpuPiS_S_)
        /*0068*/ 	.word	0x00000000
.L_60:


//--------------------- .nv.compat                --------------------------
	.section	.nv.compat,"",@"SHT_CUDA_COMPAT_INFO"
	.align	4
        /*0000*/ 	.byte	0x02, 0x09, 0x00, 0x00, 0x02, 0x02, 0x01, 0x00, 0x02, 0x05, 0x05, 0x00, 0x03, 0x07, 0x01, 0x01
        /*0010*/ 	.byte	0x02, 0x03, 0x00, 0x00, 0x02, 0x06, 0x01, 0x00, 0x04, 0x0b, 0x08, 0x00, 0x09, 0x00, 0x00, 0x00
        /*0020*/ 	.byte	0x00, 0x00, 0x00, 0x00


//--------------------- .nv.info._ZN3cub18CUB_300001_SM_10006detail8for_each13static_kernelINS2_12policy_hub_t12policy_500_tEmN6thrust24THRUST_300001_SM_1000_NS8cuda_cub20__uninitialized_fill7functorINS7_10device_ptrIiEEiEEEEvT0_T1_ --------------------------
	.section	.nv.info._ZN3cub18CUB_300001_SM_10006detail8for_each13static_kernelINS2_12policy_hub_t12policy_500_tEmN6thrust24THRUST_300001_SM_1000_NS8cuda_cub20__uninitialized_fill7functorINS7_10device_ptrIiEEiEEEEvT0_T1_,"",@"SHT_CUDA_INFO"
	.sectionflags	@""
	.align	4


	//----- nvinfo : EIATTR_CUDA_API_VERSION
	.align		4
        /*0000*/ 	.byte	0x04, 0x37
        /*0002*/ 	.short	(.L_62 - .L_61)
.L_61:
        /*0004*/ 	.word	0x00000082


	//----- nvinfo : EIATTR_KPARAM_INFO
	.align		4
.L_62:
        /*0008*/ 	.byte	0x04, 0x17
        /*000a*/ 	.short	(.L_64 - .L_63)
.L_63:
        /*000c*/ 	.word	0x00000000
        /*0010*/ 	.short	0x0001
        /*0012*/ 	.short	0x0008
        /*0014*/ 	.byte	0x00, 0xf0, 0x41, 0x00


	//----- nvinfo : EIATTR_KPARAM_INFO
	.align		4
.L_64:
        /*0018*/ 	.byte	0x04, 0x17
        /*001a*/ 	.short	(.L_66 - .L_65)
.L_65:
        /*001c*/ 	.word	0x00000000
        /*0020*/ 	.short	0x0000
        /*0022*/ 	.short	0x0000
        /*0024*/ 	.byte	0x00, 0xf0, 0x21, 0x00


	//----- nvinfo : EIATTR_SPARSE_MMA_MASK
	.align		4
.L_66:
        /*0028*/ 	.byte	0x03, 0x50
        /*002a*/ 	.short	0x0000


	//----- nvinfo : EIATTR_MAXREG_COUNT
	.align		4
        /*002c*/ 	.byte	0x03, 0x1b
        /*002e*/ 	.short	0x00ff


	//----- nvinfo : EIATTR_MERCURY_ISA_VERSION
	.align		4
        /*0030*/ 	.byte	0x03, 0x5f
        /*0032*/ 	.short	0x0101


	//----- nvinfo : EIATTR_VRC_CTA_INIT_COUNT
	.align		4
        /*0034*/ 	.byte	0x02, 0x4a
	.zero		1
	.zero		1


	//----- nvinfo : EIATTR_EXIT_INSTR_OFFSETS
	.align		4
        /*0038*/ 	.byte	0x04, 0x1c
        /*003a*/ 	.short	(.L_68 - .L_67)


	//   ....[0]....
.L_67:
        /*003c*/ 	.word	0x00000130


	//   ....[1]....
        /*0040*/ 	.word	0x00000230


	//   ....[2]....
        /*0044*/ 	.word	0x00000260


	//----- nvinfo : EIATTR_MAX_THREADS
	.align		4
.L_68:
        /*0048*/ 	.byte	0x04, 0x05
        /*004a*/ 	.short	(.L_70 - .L_69)
.L_69:
        /*004c*/ 	.word	0x00000100
        /*0050*/ 	.word	0x00000001
        /*0054*/ 	.word	0x00000001


	//----- nvinfo : EIATTR_CBANK_PARAM_SIZE
	.align		4
.L_70:
        /*0058*/ 	.byte	0x03, 0x19
        /*005a*/ 	.short	0x0018


	//----- nvinfo : EIATTR_PARAM_CBANK
	.align		4
        /*005c*/ 	.byte	0x04, 0x0a
        /*005e*/ 	.short	(.L_72 - .L_71)
	.align		4
.L_71:
        /*0060*/ 	.word	index@(.nv.constant0._ZN3cub18CUB_300001_SM_10006detail8for_each13static_kernelINS2_12policy_hub_t12policy_500_tEmN6thrust24THRUST_300001_SM_1000_NS8cuda_cub20__uninitialized_fill7functorINS7_10device_ptrIiEEiEEEEvT0_T1_)
        /*0064*/ 	.short	0x0380
        /*0066*/ 	.short	0x0018


	//----- nvinfo : EIATTR_SW_WAR
	.align		4
.L_72:
        /*0068*/ 	.byte	0x04, 0x36
        /*006a*/ 	.short	(.L_74 - .L_73)
.L_73:
        /*006c*/ 	.word	0x00000008
.L_74:


//--------------------- .nv.info._ZN3cub18CUB_300001_SM_10006detail11EmptyKernelIvEEvv --------------------------
	.section	.nv.info._ZN3cub18CUB_300001_SM_10006detail11EmptyKernelIvEEvv,"",@"SHT_CUDA_INFO"
	.sectionflags	@""
	.align	4


	//----- nvinfo : EIATTR_CUDA_API_VERSION
	.align		4
        /*0000*/ 	.byte	0x04, 0x37
        /*0002*/ 	.short	(.L_76 - .L_75)
.L_75:
        /*0004*/ 	.word	0x00000082


	//----- nvinfo : EIATTR_SPARSE_MMA_MASK
	.align		4
.L_76:
        /*0008*/ 	.byte	0x03, 0x50
        /*000a*/ 	.short	0x0000


	//----- nvinfo : EIATTR_MAXREG_COUNT
	.align		4
        /*000c*/ 	.byte	0x03, 0x1b
        /*000e*/ 	.short	0x00ff


	//----- nvinfo : EIATTR_MERCURY_ISA_VERSION
	.align		4
        /*0010*/ 	.byte	0x03, 0x5f
        /*0012*/ 	.short	0x0101


	//----- nvinfo : EIATTR_VRC_CTA_INIT_COUNT
	.align		4
        /*0014*/ 	.byte	0x02, 0x4a
	.zero		1
	.zero		1


	//----- nvinfo : EIATTR_EXIT_INSTR_OFFSETS
	.align		4
        /*0018*/ 	.byte	0x04, 0x1c
        /*001a*/ 	.short	(.L_78 - .L_77)


	//   ....[0]....
.L_77:
        /*001c*/ 	.word	0x00000010


	//----- nvinfo : EIATTR_SW_WAR
	.align		4
.L_78:
        /*0020*/ 	.byte	0x04, 0x36
        /*0022*/ 	.short	(.L_80 - .L_79)
.L_79:
        /*0024*/ 	.word	0x00000008
.L_80:


//--------------------- .nv.info._Z7add_gpuPiS_S_ --------------------------
	.section	.nv.info._Z7add_gpuPiS_S_,"",@"SHT_CUDA_INFO"
	.sectionflags	@""
	.align	4


	//----- nvinfo : EIATTR_CUDA_API_VERSION
	.align		4
        /*0000*/ 	.byte	0x04, 0x37
        /*0002*/ 	.short	(.L_82 - .L_81)
.L_81:
        /*0004*/ 	.word	0x00000082


	//----- nvinfo : EIATTR_KPARAM_INFO
	.align		4
.L_82:
        /*0008*/ 	.byte	0x04, 0x17
        /*000a*/ 	.short	(.L_84 - .L_83)
.L_83:
        /*000c*/ 	.word	0x00000000
        /*0010*/ 	.short	0x0002
        /*0012*/ 	.short	0x0010
        /*0014*/ 	.byte	0x00, 0xf5, 0x21, 0x00


	//----- nvinfo : EIATTR_KPARAM_INFO
	.align		4
.L_84:
        /*0018*/ 	.byte	0x04, 0x17
        /*001a*/ 	.short	(.L_86 - .L_85)
.L_85:
        /*001c*/ 	.word	0x00000000
        /*0020*/ 	.short	0x0001
        /*0022*/ 	.short	0x0008
        /*0024*/ 	.byte	0x00, 0xf5, 0x21, 0x00


	//----- nvinfo : EIATTR_KPARAM_INFO
	.align		4
.L_86:
        /*0028*/ 	.byte	0x04, 0x17
        /*002a*/ 	.short	(.L_88 - .L_87)
.L_87:
        /*002c*/ 	.word	0x00000000
        /*0030*/ 	.short	0x0000
        /*0032*/ 	.short	0x0000
        /*0034*/ 	.byte	0x00, 0xf5, 0x21, 0x00


	//----- nvinfo : EIATTR_SPARSE_MMA_MASK
	.align		4
.L_88:
        /*0038*/ 	.byte	0x03, 0x50
        /*003a*/ 	.short	0x0000


	//----- nvinfo : EIATTR_MAXREG_COUNT
	.align		4
        /*003c*/ 	.byte	0x03, 0x1b
        /*003e*/ 	.short	0x00ff


	//----- nvinfo : EIATTR_MERCURY_ISA_VERSION
	.align		4
        /*0040*/ 	.byte	0x03, 0x5f
        /*0042*/ 	.short	0x0101


	//----- nvinfo : EIATTR_VRC_CTA_INIT_COUNT
	.align		4
        /*0044*/ 	.byte	0x02, 0x4a
	.zero		1
	.zero		1


	//----- nvinfo : EIATTR_EXIT_INSTR_OFFSETS
	.align		4
        /*0048*/ 	.byte	0x04, 0x1c
        /*004a*/ 	.short	(.L_90 - .L_89)


	//   ....[0]....
.L_89:
        /*004c*/ 	.word	0x00000090


	//----- nvinfo : EIATTR_CBANK_PARAM_SIZE
	.align		4
.L_90:
        /*0050*/ 	.byte	0x03, 0x19
        /*0052*/ 	.short	0x0018


	//----- nvinfo : EIATTR_PARAM_CBANK
	.align		4
        /*0054*/ 	.byte	0x04, 0x0a
        /*0056*/ 	.short	(.L_92 - .L_91)
	.align		4
.L_91:
        /*0058*/ 	.word	index@(.nv.constant0._Z7add_gpuPiS_S_)
        /*005c*/ 	.short	0x0380
        /*005e*/ 	.short	0x0018


	//----- nvinfo : EIATTR_SW_WAR
	.align		4
.L_92:
        /*0060*/ 	.byte	0x04, 0x36
        /*0062*/ 	.short	(.L_94 - .L_93)
.L_93:
        /*0064*/ 	.word	0x00000008
.L_94:


//--------------------- .nv.callgraph             --------------------------
	.section	.nv.callgraph,"",@"SHT_CUDA_CALLGRAPH"
	.align	4
	.sectionentsize	8
	.align		4
        /*0000*/ 	.word	0x00000000
	.align		4
        /*0004*/ 	.word	0xffffffff
	.align		4
        /*0008*/ 	.word	0x00000000
	.align		4
        /*000c*/ 	.word	0xfffffffe
	.align		4
        /*0010*/ 	.word	0x00000000
	.align		4
        /*0014*/ 	.word	0xfffffffd
	.align		4
        /*0018*/ 	.word	0x00000000
	.align		4
        /*001c*/ 	.word	0xfffffffc


//--------------------- .nv.constant4             --------------------------
	.section	.nv.constant4,"a",@progbits
	.align	8
	.align		8
.nv.constant4:
        /*0000*/ 	.dword	_ZN34_INTERNAL_4ddeb0af_4_k_cu_b20b9da14cuda3std3__45__cpo5beginE
	.align		8
        /*0008*/ 	.dword	_ZN34_INTERNAL_4ddeb0af_4_k_cu_b20b9da14cuda3std3__45__cpo3endE
	.align		8
        /*0010*/ 	.dword	_ZN34_INTERNAL_4ddeb0af_4_k_cu_b20b9da14cuda3std3__45__cpo6cbeginE
	.align		8
        /*0018*/ 	.dword	_ZN34_INTERNAL_4ddeb0af_4_k_cu_b20b9da14cuda3std3__45__cpo4cendE
	.align		8
        /*0020*/ 	.dword	_ZN34_INTERNAL_4ddeb0af_4_k_cu_b20b9da14cuda3std3__45__cpo6rbeginE
	.align		8
        /*0028*/ 	.dword	_ZN34_INTERNAL_4ddeb0af_4_k_cu_b20b9da14cuda3std3__45__cpo4rendE
	.align		8
        /*0030*/ 	.dword	_ZN34_INTERNAL_4ddeb0af_4_k_cu_b20b9da14cuda3std3__45__cpo7crbeginE
	.align		8
        /*0038*/ 	.dword	_ZN34_INTERNAL_4ddeb0af_4_k_cu_b20b9da14cuda3std3__45__cpo5crendE
	.align		8
        /*0040*/ 	.dword	_ZN34_INTERNAL_4ddeb0af_4_k_cu_b20b9da14cuda3std3__436_GLOBAL__N__4ddeb0af_4_k_cu_b20b9da16ignoreE
	.align		8
        /*0048*/ 	.dword	_ZN34_INTERNAL_4ddeb0af_4_k_cu_b20b9da14cuda3std3__419piecewise_constructE
	.align		8
        /*0050*/ 	.dword	_ZN34_INTERNAL_4ddeb0af_4_k_cu_b20b9da14cuda3std3__48in_placeE
	.align		8
        /*0058*/ 	.dword	_ZN34_INTERNAL_4ddeb0af_4_k_cu_b20b9da14cuda3std3__420unreachable_sentinelE
	.align		8
        /*0060*/ 	.dword	_ZN34_INTERNAL_4ddeb0af_4_k_cu_b20b9da14cuda3std3__47nulloptE
	.align		8
        /*0068*/ 	.dword	_ZN34_INTERNAL_4ddeb0af_4_k_cu_b20b9da14cuda3std3__48unexpectE
	.align		8
        /*0070*/ 	.dword	_ZN34_INTERNAL_4ddeb0af_4_k_cu_b20b9da14cuda3std6ranges3__45__cpo4swapE
	.align		8
        /*0078*/ 	.dword	_ZN34_INTERNAL_4ddeb0af_4_k_cu_b20b9da14cuda3std6ranges3__45__cpo9iter_moveE
	.align		8
        /*0080*/ 	.dword	_ZN34_INTERNAL_4ddeb0af_4_k_cu_b20b9da14cuda3std6ranges3__45__cpo5beginE
	.align		8
        /*0088*/ 	.dword	_ZN34_INTERNAL_4ddeb0af_4_k_cu_b20b9da14cuda3std6ranges3__45__cpo3endE
	.align		8
        /*0090*/ 	.dword	_ZN34_INTERNAL_4ddeb0af_4_k_cu_b20b9da14cuda3std6ranges3__45__cpo6cbeginE
	.align		8
        /*0098*/ 	.dword	_ZN34_INTERNAL_4ddeb0af_4_k_cu_b20b9da14cuda3std6ranges3__45__cpo4cendE
	.align		8
        /*00a0*/ 	.dword	_ZN34_INTERNAL_4ddeb0af_4_k_cu_b20b9da14cuda3std6ranges3__45__cpo7advanceE
	.align		8
        /*00a8*/ 	.dword	_ZN34_INTERNAL_4ddeb0af_4_k_cu_b20b9da14cuda3std6ranges3__45__cpo9iter_swapE
	.align		8
        /*00b0*/ 	.dword	_ZN34_INTERNAL_4ddeb0af_4_k_cu_b20b9da14cuda3std6ranges3__45__cpo4nextE
	.align		8
        /*00b8*/ 	.dword	_ZN34_INTERNAL_4ddeb0af_4_k_cu_b20b9da14cuda3std6ranges3__45__cpo4prevE
	.align		8
        /*00c0*/ 	.dword	_ZN34_INTERNAL_4ddeb0af_4_k_cu_b20b9da14cuda3std6ranges3__45__cpo4dataE
	.align		8
        /*00c8*/ 	.dword	_ZN34_INTERNAL_4ddeb0af_4_k_cu_b20b9da14cuda3std6ranges3__45__cpo5cdataE
	.align		8
        /*00d0*/ 	.dword	_ZN34_INTERNAL_4ddeb0af_4_k_cu_b20b9da14cuda3std6ranges3__45__cpo4sizeE
	.align		8
        /*00d8*/ 	.dword	_ZN34_INTERNAL_4ddeb0af_4_k_cu_b20b9da14cuda3std6ranges3__45__cpo5ssizeE
	.align		8
        /*00e0*/ 	.dword	_ZN34_INTERNAL_4ddeb0af_4_k_cu_b20b9da14cuda3std6ranges3__45__cpo8distanceE
	.align		8
        /*00e8*/ 	.dword	_ZN34_INTERNAL_4ddeb0af_4_k_cu_b20b9da16thrust24THRUST_300001_SM_1000_NS8cuda_cub3parE
	.align		8
        /*00f0*/ 	.dword	_ZN34_INTERNAL_4ddeb0af_4_k_cu_b20b9da16thrust24THRUST_300001_SM_1000_NS8cuda_cub10par_nosyncE
	.align		8
        /*00f8*/ 	.dword	_ZN34_INTERNAL_4ddeb0af_4_k_cu_b20b9da16thrust24THRUST_300001_SM_1000_NS6system6detail10sequential3seqE
	.align		8
        /*0100*/ 	.dword	_ZN34_INTERNAL_4ddeb0af_4_k_cu_b20b9da16thrust24THRUST_300001_SM_1000_NS12placeholders2_1E
	.align		8
        /*0108*/ 	.dword	_ZN34_INTERNAL_4ddeb0af_4_k_cu_b20b9da16thrust24THRUST_300001_SM_1000_NS12placeholders2_2E
	.align		8
        /*0110*/ 	.dword	_ZN34_INTERNAL_4ddeb0af_4_k_cu_b20b9da16thrust24THRUST_300001_SM_1000_NS12placeholders2_3E
	.align		8
        /*0118*/ 	.dword	_ZN34_INTERNAL_4ddeb0af_4_k_cu_b20b9da16thrust24THRUST_300001_SM_1000_NS12placeholders2_4E
	.align		8
        /*0120*/ 	.dword	_ZN34_INTERNAL_4ddeb0af_4_k_cu_b20b9da16thrust24THRUST_300001_SM_1000_NS12placeholders2_5E
	.align		8
        /*0128*/ 	.dword	_ZN34_INTERNAL_4ddeb0af_4_k_cu_b20b9da16thrust24THRUST_300001_SM_1000_NS12placeholders2_6E
	.align		8
        /*0130*/ 	.dword	_ZN34_INTERNAL_4ddeb0af_4_k_cu_b20b9da16thrust24THRUST_300001_SM_1000_NS12placeholders2_7E
	.align		8
        /*0138*/ 	.dword	_ZN34_INTERNAL_4ddeb0af_4_k_cu_b20b9da16thrust24THRUST_300001_SM_1000_NS12placeholders2_8E
	.align		8
        /*0140*/ 	.dword	_ZN34_INTERNAL_4ddeb0af_4_k_cu_b20b9da16thrust24THRUST_300001_SM_1000_NS12placeholders2_9E
	.align		8
        /*0148*/ 	.dword	_ZN34_INTERNAL_4ddeb0af_4_k_cu_b20b9da16thrust24THRUST_300001_SM_1000_NS12placeholders3_10E
	.align		8
        /*0150*/ 	.dword	_ZN34_INTERNAL_4ddeb0af_4_k_cu_b20b9da16thrust24THRUST_300001_SM_1000_NS3seqE


//--------------------- .text._ZN3cub18CUB_300001_SM_10006detail8for_each13static_kernelINS2_12policy_hub_t12policy_500_tEmN6thrust24THRUST_300001_SM_1000_NS8cuda_cub20__uninitialized_fill7functorINS7_10device_ptrIiEEiEEEEvT0_T1_ --------------------------
	.section	.text._ZN3cub18CUB_300001_SM_10006detail8for_each13static_kernelINS2_12policy_hub_t12policy_500_tEmN6thrust24THRUST_300001_SM_1000_NS8cuda_cub20__uninitialized_fill7functorINS7_10device_ptrIiEEiEEEEvT0_T1_,"ax",@progbits
	.align	128
        .global         _ZN3cub18CUB_300001_SM_10006detail8for_each13static_kernelINS2_12policy_hub_t12policy_500_tEmN6thrust24THRUST_300001_SM_1000_NS8cuda_cub20__uninitialized_fill7functorINS7_10device_ptrIiEEiEEEEvT0_T1_
        .type           _ZN3cub18CUB_300001_SM_10006detail8for_each13static_kernelINS2_12policy_hub_t12policy_500_tEmN6thrust24THRUST_300001_SM_1000_NS8cuda_cub20__uninitialized_fill7functorINS7_10device_ptrIiEEiEEEEvT0_T1_,@function
        .size           _ZN3cub18CUB_300001_SM_10006detail8for_each13static_kernelINS2_12policy_hub_t12policy_500_tEmN6thrust24THRUST_300001_SM_1000_NS8cuda_cub20__uninitialized_fill7functorINS7_10device_ptrIiEEiEEEEvT0_T1_,(.L_x_4 - _ZN3cub18CUB_300001_SM_10006detail8for_each13static_kernelINS2_12policy_hub_t12policy_500_tEmN6thrust24THRUST_300001_SM_1000_NS8cuda_cub20__uninitialized_fill7functorINS7_10device_ptrIiEEiEEEEvT0_T1_)
        .other          _ZN3cub18CUB_300001_SM_10006detail8for_each13static_kernelINS2_12policy_hub_t12policy_500_tEmN6thrust24THRUST_300001_SM_1000_NS8cuda_cub20__uninitialized_fill7functorINS7_10device_ptrIiEEiEEEEvT0_T1_,@"STO_CUDA_ENTRY STV_DEFAULT"
_ZN3cub18CUB_300001_SM_10006detail8for_each13static_kernelINS2_12policy_hub_t12policy_500_tEmN6thrust24THRUST_300001_SM_1000_NS8cuda_cub20__uninitialized_fill7functorINS7_10device_ptrIiEEiEEEEvT0_T1_:
.text._ZN3cub18CUB_300001_SM_10006detail8for_each13static_kernelINS2_12policy_hub_t12policy_500_tEmN6thrust24THRUST_300001_SM_1000_NS8cuda_cub20__uninitialized_fill7functorINS7_10device_ptrIiEEiEEEEvT0_T1_:
[----:B------:R-:W-:Y:S08]  /*0000*/  LDC R1, c[0x0][0x37c] ;  /* 0x0000df00ff017b82 */ /* 0x000ff00000000800 */
[----:B------:R-:W0:Y:S01]  /*0010*/  S2UR UR4, SR_CTAID.X ;  /* 0x00000000000479c3 */ /* 0x000e220000002500 */
[----:B------:R-:W1:Y:S01]  /*0020*/  LDCU.64 UR6, c[0x0][0x380] ;  /* 0x00007000ff0677ac */ /* 0x000e620008000a00 */
[----:B------:R-:W2:Y:S01]  /*0030*/  LDCU.64 UR8, c[0x0][0x358] ;  /* 0x00006b00ff0877ac */ /* 0x000ea20008000a00 */
[----:B0-----:R-:W-:-:S04]  /*0040*/  UIMAD.WIDE.U32 UR4, UR4, 0x200, URZ ;  /* 0x00000200040478a5 */ /* 0x001fc8000f8e00ff */
[----:B-1----:R-:W-:-:S04]  /*0050*/  UIADD3 UR6, UP0, UPT, -UR4, UR6, URZ ;  /* 0x0000000604067290 */ /* 0x002fc8000ff1e1ff */
[----:B------:R-:W-:Y:S02]  /*0060*/  UIADD3.X UR7, UPT, UPT, ~UR5, UR7, URZ, UP0, !UPT ;  /* 0x0000000705077290 */ /* 0x000fe400087fe5ff */
[----:B------:R-:W-:-:S04]  /*0070*/  UISETP.GE.U32.AND UP0, UPT, UR6, 0x200, UPT ;  /* 0x000002000600788c */ /* 0x000fc8000bf06070 */
[----:B------:R-:W-:-:S09]  /*0080*/  UISETP.GE.U32.AND.EX UP0, UPT, UR7, URZ, UPT, UP0 ;  /* 0x000000ff0700728c */ /* 0x000fd2000bf06100 */
[----:B--2---:R-:W-:Y:S05]  /*0090*/  BRA.U !UP0, `(.L_x_0) ;  /* 0x0000000108287547 */ /* 0x004fea000b800000 */
[----:B------:R-:W0:Y:S01]  /*00a0*/  S2R R0, SR_TID.X ;  /* 0x0000000000007919 */ /* 0x000e220000002100 */
[----:B------:R-:W1:Y:S01]  /*00b0*/  LDCU.64 UR6, c[0x0][0x388] ;  /* 0x00007100ff0677ac */ /* 0x000e620008000a00 */
[----:B------:R-:W2:Y:S01]  /*00c0*/  LDC R5, c[0x0][0x390] ;  /* 0x0000e400ff057b82 */ /* 0x000ea20000000800 */
[----:B0-----:R-:W-:-:S05]  /*00d0*/  IADD3 R0, P0, PT, R0, UR4, RZ ;  /* 0x0000000400007c10 */ /* 0x001fca000ff1e0ff */
[----:B------:R-:W-:Y:S01]  /*00e0*/  IMAD.X R3, RZ, RZ, UR5, P0 ;  /* 0x00000005ff037e24 */ /* 0x000fe200080e06ff */
[----:B-1----:R-:W-:-:S04]  /*00f0*/  LEA R2, P0, R0, UR6, 0x2 ;  /* 0x0000000600027c11 */ /* 0x002fc8000f8010ff */
[----:B------:R-:W-:-:S05]  /*0100*/  LEA.HI.X R3, R0, UR7, R3, 0x2, P0 ;  /* 0x0000000700037c11 */ /* 0x000fca00080f1403 */
[----:B--2---:R-:W-:Y:S04]  /*0110*/  STG.E desc[UR8][R2.64], R5 ;  /* 0x0000000502007986 */ /* 0x004fe8000c101908 */
[----:B------:R-:W-:Y:S01]  /*0120*/  STG.E desc[UR8][R2.64+0x400], R5 ;  /* 0x0004000502007986 */ /* 0x000fe2000c101908 */
[----:B------:R-:W-:Y:S05]  /*0130*/  EXIT ;  /* 0x000000000000794d */ /* 0x000fea0003800000 */
.L_x_0:
[----:B------:R-:W0:Y:S01]  /*0140*/  S2R R0, SR_TID.X ;  /* 0x0000000000007919 */ /* 0x000e220000002100 */
[----:B------:R-:W-:Y:S01]  /*0150*/  IMAD.U32 R2, RZ, RZ, UR7 ;  /* 0x00000007ff027e24 */ /* 0x000fe2000f8e00ff */
[----:B------:R-:W1:Y:S01]  /*0160*/  LDCU.64 UR10, c[0x0][0x388] ;  /* 0x00007100ff0a77ac */ /* 0x000e620008000a00 */
[----:B------:R-:W-:Y:S01]  /*0170*/  IMAD.U32 R4, RZ, RZ, UR7 ;  /* 0x00000007ff047e24 */ /* 0x000fe2000f8e00ff */
[----:B0-----:R-:W-:-:S04]  /*0180*/  ISETP.LT.U32.AND P0, PT, R0, UR6, PT ;  /* 0x0000000600007c0c */ /* 0x001fc8000bf01070 */
[----:B------:R-:W-:Y:S01]  /*0190*/  ISETP.GT.U32.AND.EX P0, PT, R2, RZ, PT, P0 ;  /* 0x000000ff0200720c */ /* 0x000fe20003f04100 */
[C---:B------:R-:W-:Y:S01]  /*01a0*/  VIADD R2, R0.reuse, 0x100 ;  /* 0x0000010000027836 */ /* 0x040fe20000000000 */
[----:B------:R-:W-:-:S04]  /*01b0*/  IADD3 R0, P2, PT, R0, UR4, RZ ;  /* 0x0000000400007c10 */ /* 0x000fc8000ff5e0ff */
[----:B------:R-:W-:Y:S01]  /*01c0*/  ISETP.LT.U32.AND P1, PT, R2, UR6, PT ;  /* 0x0000000602007c0c */ /* 0x000fe2000bf21070 */
[----:B------:R-:W-:Y:S01]  /*01d0*/  IMAD.X R3, RZ, RZ, UR5, P2 ;  /* 0x00000005ff037e24 */ /* 0x000fe200090e06ff */
[----:B-1----:R-:W-:Y:S02]  /*01e0*/  LEA R2, P2, R0, UR10, 0x2 ;  /* 0x0000000a00027c11 */ /* 0x002fe4000f8410ff */
[----:B------:R-:W-:Y:S02]  /*01f0*/  ISETP.GT.U32.AND.EX P1, PT, R4, RZ, PT, P1 ;  /* 0x000000ff0400720c */ /* 0x000fe40003f24110 */
[----:B------:R-:W-:Y:S01]  /*0200*/  LEA.HI.X R3, R0, UR11, R3, 0x2, P2 ;  /* 0x0000000b00037c11 */ /* 0x000fe200090f1403 */
[----:B------:R-:W0:Y:S04]  /*0210*/  @P0 LDC R5, c[0x0][0x390] ;  /* 0x0000e400ff050b82 */ /* 0x000e280000000800 */
[----:B0-----:R0:W-:Y:S06]  /*0220*/  @P0 STG.E desc[UR8][R2.64], R5 ;  /* 0x0000000502000986 */ /* 0x0011ec000c101908 */
[----:B------:R-:W-:Y:S05]  /*0230*/  @!P1 EXIT ;  /* 0x000000000000994d */ /* 0x000fea0003800000 */
[----:B0-----:R-:W0:Y:S02]  /*0240*/  LDC R5, c[0x0][0x390] ;  /* 0x0000e400ff057b82 */ /* 0x001e240000000800 */
[----:B0-----:R-:W-:Y:S01]  /*0250*/  STG.E desc[UR8][R2.64+0x400], R5 ;  /* 0x0004000502007986 */ /* 0x001fe2000c101908 */
[----:B------:R-:W-:Y:S05]  /*0260*/  EXIT ;  /* 0x000000000000794d */ /* 0x000fea0003800000 */
.L_x_1:
[----:B------:R-:W-:-:S00]  /*0270*/  BRA `(.L_x_1) ;  /* 0xfffffffc00fc7947 */ /* 0x000fc0000383ffff */
[----:B------:R-:W-:-:S00]  /*0280*/  NOP ;  /* 0x0000000000007918 */ /* 0x000fc00000000000 */
[----:B------:R-:W-:-:S00]  /*0290*/  NOP ;  /* 0x0000000000007918 */ /* 0x000fc00000000000 */
[----:B------:R-:W-:-:S00]  /*02a0*/  NOP ;  /* 0x0000000000007918 */ /* 0x000fc00000000000 */
[----:B------:R-:W-:-:S00]  /*02b0*/  NOP ;  /* 0x0000000000007918 */ /* 0x000fc00000000000 */
[----:B------:R-:W-:-:S00]  /*02c0*/  NOP ;  /* 0x0000000000007918 */ /* 0x000fc00000000000 */
[----:B------:R-:W-:-:S00]  /*02d0*/  NOP ;  /* 0x0000000000007918 */ /* 0x000fc00000000000 */
[----:B------:R-:W-:-:S00]  /*02e0*/  NOP ;  /* 0x0000000000007918 */ /* 0x000fc00000000000 */
[----:B------:R-:W-:-:S00]  /*02f0*/  NOP ;  /* 0x0000000000007918 */ /* 0x000fc00000000000 */
.L_x_4:


//--------------------- .text._ZN3cub18CUB_300001_SM_10006detail11EmptyKernelIvEEvv --------------------------
	.section	.text._ZN3cub18CUB_300001_SM_10006detail11EmptyKernelIvEEvv,"ax",@progbits
	.align	128
        .global         _ZN3cub18CUB_300001_SM_10006detail11EmptyKernelIvEEvv
        .type           _ZN3cub18CUB_300001_SM_10006detail11EmptyKernelIvEEvv,@function
        .size           _ZN3cub18CUB_300001_SM_10006detail11EmptyKernelIvEEvv,(.L_x_5 - _ZN3cub18CUB_300001_SM_10006detail11EmptyKernelIvEEvv)
        .other          _ZN3cub18CUB_300001_SM_10006detail11EmptyKernelIvEEvv,@"STO_CUDA_ENTRY STV_DEFAULT"
_ZN3cub18CUB_300001_SM_10006detail11EmptyKernelIvEEvv:
.text._ZN3cub18CUB_300001_SM_10006detail11EmptyKernelIvEEvv:
[----:B------:R-:W-:Y:S01]  /*0000*/  LDC R1, c[0x0][0x37c] ;  /* 0x0000df00ff017b82 */ /* 0x000fe20000000800 */
[----:B------:R-:W-:Y:S05]  /*0010*/  EXIT ;  /* 0x000000000000794d */ /* 0x000fea0003800000 */
.L_x_2:
        /* <DEDUP_REMOVED lines=14> */
.L_x_5:


//--------------------- .text._Z7add_gpuPiS_S_    --------------------------
	.section	.text._Z7add_gpuPiS_S_,"ax",@progbits
	.align	128
        .global         _Z7add_gpuPiS_S_
        .type           _Z7add_gpuPiS_S_,@function
        .size           _Z7add_gpuPiS_S_,(.L_x_6 - _Z7add_gpuPiS_S_)
        .other          _Z7add_gpuPiS_S_,@"STO_CUDA_ENTRY STV_DEFAULT"
_Z7add_gpuPiS_S_:
.text._Z7add_gpuPiS_S_:
[----:B------:R-:W-:Y:S08]  /*0000*/  LDC R1, c[0x0][0x37c] ;  /* 0x0000df00ff017b82 */ /* 0x000ff00000000800 */
[----:B------:R-:W0:Y:S01]  /*0010*/  LDC.64 R2, c[0x0][0x388] ;  /* 0x0000e200ff027b82 */ /* 0x000e220000000a00 */
[----:B------:R-:W0:Y:S07]  /*0020*/  LDCU.64 UR4, c[0x0][0x358] ;  /* 0x00006b00ff0477ac */ /* 0x000e2e0008000a00 */
[----:B------:R-:W1:Y:S01]  /*0030*/  LDC.64 R4, c[0x0][0x390] ;  /* 0x0000e400ff047b82 */ /* 0x000e620000000a00 */
[----:B0-----:R-:W2:Y:S04]  /*0040*/  LDG.E R2, desc[UR4][R2.64] ;  /* 0x0000000402027981 */ /* 0x001ea8000c1e1900 */
[----:B-1----:R-:W2:Y:S03]  /*0050*/  LDG.E R5, desc[UR4][R4.64] ;  /* 0x0000000404057981 */ /* 0x002ea6000c1e1900 */
[----:B------:R-:W0:Y:S01]  /*0060*/  LDC.64 R6, c[0x0][0x380] ;  /* 0x0000e000ff067b82 */ /* 0x000e220000000a00 */
[----:B--2---:R-:W-:-:S05]  /*0070*/  IADD3 R9, PT, PT, R2, R5, RZ ;  /* 0x0000000502097210 */ /* 0x004fca0007ffe0ff */
[----:B0-----:R-:W-:Y:S01]  /*0080*/  STG.E desc[UR4][R6.64], R9 ;  /* 0x0000000906007986 */ /* 0x001fe2000c101904 */
[----:B------:R-:W-:Y:S05]  /*0090*/  EXIT ;  /* 0x000000000000794d */ /* 0x000fea0003800000 */
.L_x_3:
        /* <DEDUP_REMOVED lines=14> */
.L_x_6:


//--------------------- .nv.shared.reserved.0     --------------------------
	.section	.nv.shared.reserved.0,"aw",@nobits
	.weak		__nv_reservedSMEM_offset_0_alias
	.size		__nv_reservedSMEM_offset_0_alias, 0, 64
	.other		__nv_reservedSMEM_offset_0_alias,@"STO_CUDA_RESERVED_SHARED STV_DEFAULT"
__nv_reservedSMEM_offset_0_alias:
	.zero		0
	.zero		64


//--------------------- .nv.global                --------------------------
	.section	.nv.global,"aw",@nobits
.nv.global:
	.type		_ZN34_INTERNAL_4ddeb0af_4_k_cu_b20b9da16thrust24THRUST_300001_SM_1000_NS3seqE,@object
	.size		_ZN34_INTERNAL_4ddeb0af_4_k_cu_b20b9da16thrust24THRUST_300001_SM_1000_NS3seqE,(_ZN34_INTERNAL_4ddeb0af_4_k_cu_b20b9da14cuda3std3__48in_placeE - _ZN34_INTERNAL_4ddeb0af_4_k_cu_b20b9da16thrust24THRUST_300001_SM_1000_NS3seqE)
_ZN34_INTERNAL_4ddeb0af_4_k_cu_b20b9da16thrust24THRUST_300001_SM_1000_NS3seqE:
	.zero		1
	.type		_ZN34_INTERNAL_4ddeb0af_4_k_cu_b20b9da14cuda3std3__48in_placeE,@object
	.size		_ZN34_INTERNAL_4ddeb0af_4_k_cu_b20b9da14cuda3std3__48in_placeE,(_ZN34_INTERNAL_4ddeb0af_4_k_cu_b20b9da14cuda3std6ranges3__45__cpo4sizeE - _ZN34_INTERNAL_4ddeb0af_4_k_cu_b20b9da14cuda3std3__48in_placeE)
_ZN34_INTERNAL_4ddeb0af_4_k_cu_b20b9da14cuda3std3__48in_placeE:
	.zero		1
	.type		_ZN34_INTERNAL_4ddeb0af_4_k_cu_b20b9da14cuda3std6ranges3__45__cpo4sizeE,@object
	.size		_ZN34_INTERNAL_4ddeb0af_4_k_cu_b20b9da14cuda3std6ranges3__45__cpo4sizeE,(_ZN34_INTERNAL_4ddeb0af_4_k_cu_b20b9da16thrust24THRUST_300001_SM_1000_NS12placeholders2_3E - _ZN34_INTERNAL_4ddeb0af_4_k_cu_b20b9da14cuda3std6ranges3__45__cpo4sizeE)
_ZN34_INTERNAL_4ddeb0af_4_k_cu_b20b9da14cuda3std6ranges3__45__cpo4sizeE:
	.zero		1
	.type		_ZN34_INTERNAL_4ddeb0af_4_k_cu_b20b9da16thrust24THRUST_300001_SM_1000_NS12placeholders2_3E,@object
	.size		_ZN34_INTERNAL_4ddeb0af_4_k_cu_b20b9da16thrust24THRUST_300001_SM_1000_NS12placeholders2_3E,(_ZN34_INTERNAL_4ddeb0af_4_k_cu_b20b9da14cuda3std3__45__cpo6cbeginE - _ZN34_INTERNAL_4ddeb0af_4_k_cu_b20b9da16thrust24THRUST_300001_SM_1000_NS12placeholders2_3E)
_ZN34_INTERNAL_4ddeb0af_4_k_cu_b20b9da16thrust24THRUST_300001_SM_1000_NS12placeholders2_3E:
	.zero		1
	.type		_ZN34_INTERNAL_4ddeb0af_4_k_cu_b20b9da14cuda3std3__45__cpo6cbeginE,@object
	.size		_ZN34_INTERNAL_4ddeb0af_4_k_cu_b20b9da14cuda3std3__45__cpo6cbeginE,(_ZN34_INTERNAL_4ddeb0af_4_k_cu_b20b9da14cuda3std6ranges3__45__cpo6cbeginE - _ZN34_INTERNAL_4ddeb0af_4_k_cu_b20b9da14cuda3std3__45__cpo6cbeginE)
_ZN34_INTERNAL_4ddeb0af_4_k_cu_b20b9da14cuda3std3__45__cpo6cbeginE:
	.zero		1
	.type		_ZN34_INTERNAL_4ddeb0af_4_k_cu_b20b9da14cuda3std6ranges3__45__cpo6cbeginE,@object
	.size		_ZN34_INTERNAL_4ddeb0af_4_k_cu_b20b9da14cuda3std6ranges3__45__cpo6cbeginE,(_ZN34_INTERNAL_4ddeb0af_4_k_cu_b20b9da16thrust24THRUST_300001_SM_1000_NS12placeholders2_7E - _ZN34_INTERNAL_4ddeb0af_4_k_cu_b20b9da14cuda3std6ranges3__45__cpo6cbeginE)
_ZN34_INTERNAL_4ddeb0af_4_k_cu_b20b9da14cuda3std6ranges3__45__cpo6cbeginE:
	.zero		1
	.type		_ZN34_INTERNAL_4ddeb0af_4_k_cu_b20b9da16thrust24THRUST_300001_SM_1000_NS12placeholders2_7E,@object
	.size		_ZN34_INTERNAL_4ddeb0af_4_k_cu_b20b9da16thrust24THRUST_300001_SM_1000_NS12placeholders2_7E,(_ZN34_INTERNAL_4ddeb0af_4_k_cu_b20b9da14cuda3std3__45__cpo7crbeginE - _ZN34_INTERNAL_4ddeb0af_4_k_cu_b20b9da16thrust24THRUST_300001_SM_1000_NS12placeholders2_7E)
_ZN34_INTERNAL_4ddeb0af_4_k_cu_b20b9da16thrust24THRUST_300001_SM_1000_NS12placeholders2_7E:
	.zero		1
	.type		_ZN34_INTERNAL_4ddeb0af_4_k_cu_b20b9da14cuda3std3__45__cpo7crbeginE,@object
	.size		_ZN34_INTERNAL_4ddeb0af_4_k_cu_b20b9da14cuda3std3__45__cpo7crbeginE,(_ZN34_INTERNAL_4ddeb0af_4_k_cu_b20b9da14cuda3std6ranges3__45__cpo4nextE - _ZN34_INTERNAL_4ddeb0af_4_k_cu_b20b9da14cuda3std3__45__cpo7crbeginE)
_ZN34_INTERNAL_4ddeb0af_4_k_cu_b20b9da14cuda3std3__45__cpo7crbeginE:
	.zero		1
	.type		_ZN34_INTERNAL_4ddeb0af_4_k_cu_b20b9da14cuda3std6ranges3__45__cpo4nextE,@object
	.size		_ZN34_INTERNAL_4ddeb0af_4_k_cu_b20b9da14cuda3std6ranges3__45__cpo4nextE,(_ZN34_INTERNAL_4ddeb0af_4_k_cu_b20b9da14cuda3std6ranges3__45__cpo4swapE - _ZN34_INTERNAL_4ddeb0af_4_k_cu_b20b9da14cuda3std6ranges3__45__cpo4nextE)
_ZN34_INTERNAL_4ddeb0af_4_k_cu_b20b9da14cuda3std6ranges3__45__cpo4nextE:
	.zero		1
	.type		_ZN34_INTERNAL_4ddeb0af_4_k_cu_b20b9da14cuda3std6ranges3__45__cpo4swapE,@object
	.size		_ZN34_INTERNAL_4ddeb0af_4_k_cu_b20b9da14cuda3std6ranges3__45__cpo4swapE,(_ZN34_INTERNAL_4ddeb0af_4_k_cu_b20b9da16thrust24THRUST_300001_SM_1000_NS8cuda_cub10par_nosyncE - _ZN34_INTERNAL_4ddeb0af_4_k_cu_b20b9da14cuda3std6ranges3__45__cpo4swapE)
_ZN34_INTERNAL_4ddeb0af_4_k_cu_b20b9da14cuda3std6ranges3__45__cpo4swapE:
	.zero		1
	.type		_ZN34_INTERNAL_4ddeb0af_4_k_cu_b20b9da16thrust24THRUST_300001_SM_1000_NS8cuda_cub10par_nosyncE,@object
	.size		_ZN34_INTERNAL_4ddeb0af_4_k_cu_b20b9da16thrust24THRUST_300001_SM_1000_NS8cuda_cub10par_nosyncE,(_ZN34_INTERNAL_4ddeb0af_4_k_cu_b20b9da16thrust24THRUST_300001_SM_1000_NS12placeholders2_9E - _ZN34_INTERNAL_4ddeb0af_4_k_cu_b20b9da16thrust24THRUST_300001_SM_1000_NS8cuda_cub10par_nosyncE)
_ZN34_INTERNAL_4ddeb0af_4_k_cu_b20b9da16thrust24THRUST_300001_SM_1000_NS8cuda_cub10par_nosyncE:
	.zero		1
	.type		_ZN34_INTERNAL_4ddeb0af_4_k_cu_b20b9da16thrust24THRUST_300001_SM_1000_NS12placeholders2_9E,@object
	.size		_ZN34_INTERNAL_4ddeb0af_4_k_cu_b20b9da16thrust24THRUST_300001_SM_1000_NS12placeholders2_9E,(_ZN34_INTERNAL_4ddeb0af_4_k_cu_b20b9da14cuda3std3__436_GLOBAL__N__4ddeb0af_4_k_cu_b20b9da16ignoreE - _ZN34_INTERNAL_4ddeb0af_4_k_cu_b20b9da16thrust24THRUST_300001_SM_1000_NS12placeholders2_9E)
_ZN34_INTERNAL_4ddeb0af_4_k_cu_b20b9da16thrust24THRUST_300001_SM_1000_NS12placeholders2_9E:
	.zero		1
	.type		_ZN34_INTERNAL_4ddeb0af_4_k_cu_b20b9da14cuda3std3__436_GLOBAL__N__4ddeb0af_4_k_cu_b20b9da16ignoreE,@object
	.size		_ZN34_INTERNAL_4ddeb0af_4_k_cu_b20b9da14cuda3std3__436_GLOBAL__N__4ddeb0af_4_k_cu_b20b9da16ignoreE,(_ZN34_INTERNAL_4ddeb0af_4_k_cu_b20b9da14cuda3std6ranges3__45__cpo4dataE - _ZN34_INTERNAL_4ddeb0af_4_k_cu_b20b9da14cuda3std3__436_GLOBAL__N__4ddeb0af_4_k_cu_b20b9da16ignoreE)
_ZN34_INTERNAL_4ddeb0af_4_k_cu_b20b9da14cuda3std3__436_GLOBAL__N__4ddeb0af_4_k_cu_b20b9da16ignoreE:
	.zero		1
	.type		_ZN34_INTERNAL_4ddeb0af_4_k_cu_b20b9da14cuda3std6ranges3__45__cpo4dataE,@object
	.size		_ZN34_INTERNAL_4ddeb0af_4_k_cu_b20b9da14cuda3std6ranges3__45__cpo4dataE,(_ZN34_INTERNAL_4ddeb0af_4_k_cu_b20b9da16thrust24THRUST_300001_SM_1000_NS12placeholders2_1E - _ZN34_INTERNAL_4ddeb0af_4_k_cu_b20b9da14cuda3std6ranges3__45__cpo4dataE)
_ZN34_INTERNAL_4ddeb0af_4_k_cu_b20b9da14cuda3std6ranges3__45__cpo4dataE:
	.zero		1
	.type		_ZN34_INTERNAL_4ddeb0af_4_k_cu_b20b9da16thrust24THRUST_300001_SM_1000_NS12placeholders2_1E,@object
	.size		_ZN34_INTERNAL_4ddeb0af_4_k_cu_b20b9da16thrust24THRUST_300001_SM_1000_NS12placeholders2_1E,(_ZN34_INTERNAL_4ddeb0af_4_k_cu_b20b9da14cuda3std3__45__cpo5beginE - _ZN34_INTERNAL_4ddeb0af_4_k_cu_b20b9da16thrust24THRUST_300001_SM_1000_NS12placeholders2_1E)
_ZN34_INTERNAL_4ddeb0af_4_k_cu_b20b9da16thrust24THRUST_300001_SM_1000_NS12placeholders2_1E:
	.zero		1
	.type		_ZN34_INTERNAL_4ddeb0af_4_k_cu_b20b9da14cuda3std3__45__cpo5beginE,@object
	.size		_ZN34_INTERNAL_4ddeb0af_4_k_cu_b20b9da14cuda3std3__45__cpo5beginE,(_ZN34_INTERNAL_4ddeb0af_4_k_cu_b20b9da14cuda3std6ranges3__45__cpo5beginE - _ZN34_INTERNAL_4ddeb0af_4_k_cu_b20b9da14cuda3std3__45__cpo5beginE)
_ZN34_INTERNAL_4ddeb0af_4_k_cu_b20b9da14cuda3std3__45__cpo5beginE:
	.zero		1
	.type		_ZN34_INTERNAL_4ddeb0af_4_k_cu_b20b9da14cuda3std6ranges3__45__cpo5beginE,@object
	.size		_ZN34_INTERNAL_4ddeb0af_4_k_cu_b20b9da14cuda3std6ranges3__45__cpo5beginE,(_ZN34_INTERNAL_4ddeb0af_4_k_cu_b20b9da16thrust24THRUST_300001_SM_1000_NS12placeholders2_5E - _ZN34_INTERNAL_4ddeb0af_4_k_cu_b20b9da14cuda3std6ranges3__45__cpo5beginE)
_ZN34_INTERNAL_4ddeb0af_4_k_cu_b20b9da14cuda3std6ranges3__45__cpo5beginE:
	.zero		1
	.type		_ZN34_INTERNAL_4ddeb0af_4_k_cu_b20b9da16thrust24THRUST_300001_SM_1000_NS12placeholders2_5E,@object
	.size		_ZN34_INTERNAL_4ddeb0af_4_k_cu_b20b9da16thrust24THRUST_300001_SM_1000_NS12placeholders2_5E,(_ZN34_INTERNAL_4ddeb0af_4_k_cu_b20b9da14cuda3std3__45__cpo6rbeginE - _ZN34_INTERNAL_4ddeb0af_4_k_cu_b20b9da16thrust24THRUST_300001_SM_1000_NS12placeholders2_5E)
_ZN34_INTERNAL_4ddeb0af_4_k_cu_b20b9da16thrust24THRUST_300001_SM_1000_NS12placeholders2_5E:
	.zero		1
	.type		_ZN34_INTERNAL_4ddeb0af_4_k_cu_b20b9da14cuda3std3__45__cpo6rbeginE,@object
	.size		_ZN34_INTERNAL_4ddeb0af_4_k_cu_b20b9da14cuda3std3__45__cpo6rbeginE,(_ZN34_INTERNAL_4ddeb0af_4_k_cu_b20b9da14cuda3std6ranges3__45__cpo7advanceE - _ZN34_INTERNAL_4ddeb0af_4_k_cu_b20b9da14cuda3std3__45__cpo6rbeginE)
_ZN34_INTERNAL_4ddeb0af_4_k_cu_b20b9da14cuda3std3__45__cpo6rbeginE:
	.zero		1
	.type		_ZN34_INTERNAL_4ddeb0af_4_k_cu_b20b9da14cuda3std6ranges3__45__cpo7advanceE,@object
	.size		_ZN34_INTERNAL_4ddeb0af_4_k_cu_b20b9da14cuda3std6ranges3__45__cpo7advanceE,(_ZN34_INTERNAL_4ddeb0af_4_k_cu_b20b9da14cuda3std3__47nulloptE - _ZN34_INTERNAL_4ddeb0af_4_k_cu_b20b9da14cuda3std6ranges3__45__cpo7advanceE)
_ZN34_INTERNAL_4ddeb0af_4_k_cu_b20b9da14cuda3std6ranges3__45__cpo7advanceE:
	.zero		1
	.type		_ZN34_INTERNAL_4ddeb0af_4_k_cu_b20b9da14cuda3std3__47nulloptE,@object
	.size		_ZN34_INTERNAL_4ddeb0af_4_k_cu_b20b9da14cuda3std3__47nulloptE,(_ZN34_INTERNAL_4ddeb0af_4_k_cu_b20b9da14cuda3std6ranges3__45__cpo8distanceE - _ZN34_INTERNAL_4ddeb0af_4_k_cu_b20b9da14cuda3std3__47nulloptE)
_ZN34_INTERNAL_4ddeb0af_4_k_cu_b20b9da14cuda3std3__47nulloptE:
	.zero		1
	.type		_ZN34_INTERNAL_4ddeb0af_4_k_cu_b20b9da14cuda3std6ranges3__45__cpo8distanceE,@object
	.size		_ZN34_INTERNAL_4ddeb0af_4_k_cu_b20b9da14cuda3std6ranges3__45__cpo8distanceE,(_ZN34_INTERNAL_4ddeb0af_4_k_cu_b20b9da16thrust24THRUST_300001_SM_1000_NS12placeholders3_10E - _ZN34_INTERNAL_4ddeb0af_4_k_cu_b20b9da14cuda3std6ranges3__45__cpo8distanceE)
_ZN34_INTERNAL_4ddeb0af_4_k_cu_b20b9da14cuda3std6ranges3__45__cpo8distanceE:
	.zero		1
	.type		_ZN34_INTERNAL_4ddeb0af_4_k_cu_b20b9da16thrust24THRUST_300001_SM_1000_NS12placeholders3_10E,@object
	.size		_ZN34_INTERNAL_4ddeb0af_4_k_cu_b20b9da16thrust24THRUST_300001_SM_1000_NS12placeholders3_10E,(_ZN34_INTERNAL_4ddeb0af_4_k_cu_b20b9da14cuda3std3__419piecewise_constructE - _ZN34_INTERNAL_4ddeb0af_4_k_cu_b20b9da16thrust24THRUST_300001_SM_1000_NS12placeholders3_10E)
_ZN34_INTERNAL_4ddeb0af_4_k_cu_b20b9da16thrust24THRUST_300001_SM_1000_NS12placeholders3_10E:
	.zero		1
	.type		_ZN34_INTERNAL_4ddeb0af_4_k_cu_b20b9da14cuda3std3__419piecewise_constructE,@object
	.size		_ZN34_INTERNAL_4ddeb0af_4_k_cu_b20b9da14cuda3std3__419piecewise_constructE,(_ZN34_INTERNAL_4ddeb0af_4_k_cu_b20b9da14cuda3std6ranges3__45__cpo5cdataE - _ZN34_INTERNAL_4ddeb0af_4_k_cu_b20b9da14cuda3std3__419piecewise_constructE)
_ZN34_INTERNAL_4ddeb0af_4_k_cu_b20b9da14cuda3std3__419piecewise_constructE:
	.zero		1
	.type		_ZN34_INTERNAL_4ddeb0af_4_k_cu_b20b9da14cuda3std6ranges3__45__cpo5cdataE,@object
	.size		_ZN34_INTERNAL_4ddeb0af_4_k_cu_b20b9da14cuda3std6ranges3__45__cpo5cdataE,(_ZN34_INTERNAL_4ddeb0af_4_k_cu_b20b9da16thrust24THRUST_300001_SM_1000_NS12placeholders2_2E - _ZN34_INTERNAL_4ddeb0af_4_k_cu_b20b9da14cuda3std6ranges3__45__cpo5cdataE)
_ZN34_INTERNAL_4ddeb0af_4_k_cu_b20b9da14cuda3std6ranges3__45__cpo5cdataE:
	.zero		1
	.type		_ZN34_INTERNAL_4ddeb0af_4_k_cu_b20b9da16thrust24THRUST_300001_SM_1000_NS12placeholders2_2E,@object
	.size		_ZN34_INTERNAL_4ddeb0af_4_k_cu_b20b9da16thrust24THRUST_300001_SM_1000_NS12placeholders2_2E,(_ZN34_INTERNAL_4ddeb0af_4_k_cu_b20b9da14cuda3std3__45__cpo3endE - _ZN34_INTERNAL_4ddeb0af_4_k_cu_b20b9da16thrust24THRUST_300001_SM_1000_NS12placeholders2_2E)
_ZN34_INTERNAL_4ddeb0af_4_k_cu_b20b9da16thrust24THRUST_300001_SM_1000_NS12placeholders2_2E:
	.zero		1
	.type		_ZN34_INTERNAL_4ddeb0af_4_k_cu_b20b9da14cuda3std3__45__cpo3endE,@object
	.size		_ZN34_INTERNAL_4ddeb0af_4_k_cu_b20b9da14cuda3std3__45__cpo3endE,(_ZN34_INTERNAL_4ddeb0af_4_k_cu_b20b9da14cuda3std6ranges3__45__cpo3endE - _ZN34_INTERNAL_4ddeb0af_4_k_cu_b20b9da14cuda3std3__45__cpo3endE)
_ZN34_INTERNAL_4ddeb0af_4_k_cu_b20b9da14cuda3std3__45__cpo3endE:
	.zero		1
	.type		_ZN34_INTERNAL_4ddeb0af_4_k_cu_b20b9da14cuda3std6ranges3__45__cpo3endE,@object
	.size		_ZN34_INTERNAL_4ddeb0af_4_k_cu_b20b9da14cuda3std6ranges3__45__cpo3endE,(_ZN34_INTERNAL_4ddeb0af_4_k_cu_b20b9da16thrust24THRUST_300001_SM_1000_NS12placeholders2_6E - _ZN34_INTERNAL_4ddeb0af_4_k_cu_b20b9da14cuda3std6ranges3__45__cpo3endE)
_ZN34_INTERNAL_4ddeb0af_4_k_cu_b20b9da14cuda3std6ranges3__45__cpo3endE:
	.zero		1
	.type		_ZN34_INTERNAL_4ddeb0af_4_k_cu_b20b9da16thrust24THRUST_300001_SM_1000_NS12placeholders2_6E,@object
	.size		_ZN34_INTERNAL_4ddeb0af_4_k_cu_b20b9da16thrust24THRUST_300001_SM_1000_NS12placeholders2_6E,(_ZN34_INTERNAL_4ddeb0af_4_k_cu_b20b9da14cuda3std3__45__cpo4rendE - _ZN34_INTERNAL_4ddeb0af_4_k_cu_b20b9da16thrust24THRUST_300001_SM_1000_NS12placeholders2_6E)
_ZN34_INTERNAL_4ddeb0af_4_k_cu_b20b9da16thrust24THRUST_300001_SM_1000_NS12placeholders2_6E:
	.zero		1
	.type		_ZN34_INTERNAL_4ddeb0af_4_k_cu_b20b9da14cuda3std3__45__cpo4rendE,@object
	.size		_ZN34_INTERNAL_4ddeb0af_4_k_cu_b20b9da14cuda3std3__45__cpo4rendE,(_ZN34_INTERNAL_4ddeb0af_4_k_cu_b20b9da14cuda3std6ranges3__45__cpo9iter_swapE - _ZN34_INTERNAL_4ddeb0af_4_k_cu_b20b9da14cuda3std3__45__cpo4rendE)
_ZN34_INTERNAL_4ddeb0af_4_k_cu_b20b9da14cuda3std3__45__cpo4rendE:
	.zero		1
	.type		_ZN34_INTERNAL_4ddeb0af_4_k_cu_b20b9da14cuda3std6ranges3__45__cpo9iter_swapE,@object
	.size		_ZN34_INTERNAL_4ddeb0af_4_k_cu_b20b9da14cuda3std6ranges3__45__cpo9iter_swapE,(_ZN34_INTERNAL_4ddeb0af_4_k_cu_b20b9da14cuda3std3__48unexpectE - _ZN34_INTERNAL_4ddeb0af_4_k_cu_b20b9da14cuda3std6ranges3__45__cpo9iter_swapE)
_ZN34_INTERNAL_4ddeb0af_4_k_cu_b20b9da14cuda3std6ranges3__45__cpo9iter_swapE:
	.zero		1
	.type		_ZN34_INTERNAL_4ddeb0af_4_k_cu_b20b9da14cuda3std3__48unexpectE,@object
	.size		_ZN34_INTERNAL_4ddeb0af_4_k_cu_b20b9da14cuda3std3__48unexpectE,(_ZN34_INTERNAL_4ddeb0af_4_k_cu_b20b9da16thrust24THRUST_300001_SM_1000_NS8cuda_cub3parE - _ZN34_INTERNAL_4ddeb0af_4_k_cu_b20b9da14cuda3std3__48unexpectE)
_ZN34_INTERNAL_4ddeb0af_4_k_cu_b20b9da14cuda3std3__48unexpectE:
	.zero		1
	.type		_ZN34_INTERNAL_4ddeb0af_4_k_cu_b20b9da16thrust24THRUST_300001_SM_1000_NS8cuda_cub3parE,@object
	.size		_ZN34_INTERNAL_4ddeb0af_4_k_cu_b20b9da16thrust24THRUST_300001_SM_1000_NS8cuda_cub3parE,(_ZN34_INTERNAL_4ddeb0af_4_k_cu_b20b9da16thrust24THRUST_300001_SM_1000_NS12placeholders2_4E - _ZN34_INTERNAL_4ddeb0af_4_k_cu_b20b9da16thrust24THRUST_300001_SM_1000_NS8cuda_cub3parE)
_ZN34_INTERNAL_4ddeb0af_4_k_cu_b20b9da16thrust24THRUST_300001_SM_1000_NS8cuda_cub3parE:
	.zero		1
	.type		_ZN34_INTERNAL_4ddeb0af_4_k_cu_b20b9da16thrust24THRUST_300001_SM_1000_NS12placeholders2_4E,@object
	.size		_ZN34_INTERNAL_4ddeb0af_4_k_cu_b20b9da16thrust24THRUST_300001_SM_1000_NS12placeholders2_4E,(_ZN34_INTERNAL_4ddeb0af_4_k_cu_b20b9da14cuda3std3__45__cpo4cendE - _ZN34_INTERNAL_4ddeb0af_4_k_cu_b20b9da16thrust24THRUST_300001_SM_1000_NS12placeholders2_4E)
_ZN34_INTERNAL_4ddeb0af_4_k_cu_b20b9da16thrust24THRUST_300001_SM_1000_NS12placeholders2_4E:
	.zero		1
	.type		_ZN34_INTERNAL_4ddeb0af_4_k_cu_b20b9da14cuda3std3__45__cpo4cendE,@object
	.size		_ZN34_INTERNAL_4ddeb0af_4_k_cu_b20b9da14cuda3std3__45__cpo4cendE,(_ZN34_INTERNAL_4ddeb0af_4_k_cu_b20b9da14cuda3std6ranges3__45__cpo4cendE - _ZN34_INTERNAL_4ddeb0af_4_k_cu_b20b9da14cuda3std3__45__cpo4cendE)
_ZN34_INTERNAL_4ddeb0af_4_k_cu_b20b9da14cuda3std3__45__cpo4cendE:
	.zero		1
	.type		_ZN34_INTERNAL_4ddeb0af_4_k_cu_b20b9da14cuda3std6ranges3__45__cpo4cendE,@object
	.size		_ZN34_INTERNAL_4ddeb0af_4_k_cu_b20b9da14cuda3std6ranges3__45__cpo4cendE,(_ZN34_INTERNAL_4ddeb0af_4_k_cu_b20b9da14cuda3std3__420unreachable_sentinelE - _ZN34_INTERNAL_4ddeb0af_4_k_cu_b20b9da14cuda3std6ranges3__45__cpo4cendE)
_ZN34_INTERNAL_4ddeb0af_4_k_cu_b20b9da14cuda3std6ranges3__45__cpo4cendE:
	.zero		1
	.type		_ZN34_INTERNAL_4ddeb0af_4_k_cu_b20b9da14cuda3std3__420unreachable_sentinelE,@object
	.size		_ZN34_INTERNAL_4ddeb0af_4_k_cu_b20b9da14cuda3std3__420unreachable_sentinelE,(_ZN34_INTERNAL_4ddeb0af_4_k_cu_b20b9da14cuda3std6ranges3__45__cpo5ssizeE - _ZN34_INTERNAL_4ddeb0af_4_k_cu_b20b9da14cuda3std3__420unreachable_sentinelE)
_ZN34_INTERNAL_4ddeb0af_4_k_cu_b20b9da14cuda3std3__420unreachable_sentinelE:
	.zero		1
	.type		_ZN34_INTERNAL_4ddeb0af_4_k_cu_b20b9da14cuda3std6ranges3__45__cpo5ssizeE,@object
	.size		_ZN34_INTERNAL_4ddeb0af_4_k_cu_b20b9da14cuda3std6ranges3__45__cpo5ssizeE,(_ZN34_INTERNAL_4ddeb0af_4_k_cu_b20b9da16thrust24THRUST_300001_SM_1000_NS12placeholders2_8E - _ZN34_INTERNAL_4ddeb0af_4_k_cu_b20b9da14cuda3std6ranges3__45__cpo5ssizeE)
_ZN34_INTERNAL_4ddeb0af_4_k_cu_b20b9da14cuda3std6ranges3__45__cpo5ssizeE:
	.zero		1
	.type		_ZN34_INTERNAL_4ddeb0af_4_k_cu_b20b9da16thrust24THRUST_300001_SM_1000_NS12placeholders2_8E,@object
	.size		_ZN34_INTERNAL_4ddeb0af_4_k_cu_b20b9da16thrust24THRUST_300001_SM_1000_NS12placeholders2_8E,(_ZN34_INTERNAL_4ddeb0af_4_k_cu_b20b9da14cuda3std3__45__cpo5crendE - _ZN34_INTERNAL_4ddeb0af_4_k_cu_b20b9da16thrust24THRUST_300001_SM_1000_NS12placeholders2_8E)
_ZN34_INTERNAL_4ddeb0af_4_k_cu_b20b9da16thrust24THRUST_300001_SM_1000_NS12placeholders2_8E:
	.zero		1
	.type		_ZN34_INTERNAL_4ddeb0af_4_k_cu_b20b9da14cuda3std3__45__cpo5crendE,@object
	.size		_ZN34_INTERNAL_4ddeb0af_4_k_cu_b20b9da14cuda3std3__45__cpo5crendE,(_ZN34_INTERNAL_4ddeb0af_4_k_cu_b20b9da14cuda3std6ranges3__45__cpo4prevE - _ZN34_INTERNAL_4ddeb0af_4_k_cu_b20b9da14cuda3std3__45__cpo5crendE)
_ZN34_INTERNAL_4ddeb0af_4_k_cu_b20b9da14cuda3std3__45__cpo5crendE:
	.zero		1
	.type		_ZN34_INTERNAL_4ddeb0af_4_k_cu_b20b9da14cuda3std6ranges3__45__cpo4prevE,@object
	.size		_ZN34_INTERNAL_4ddeb0af_4_k_cu_b20b9da14cuda3std6ranges3__45__cpo4prevE,(_ZN34_INTERNAL_4ddeb0af_4_k_cu_b20b9da14cuda3std6ranges3__45__cpo9iter_moveE - _ZN34_INTERNAL_4ddeb0af_4_k_cu_b20b9da14cuda3std6ranges3__45__cpo4prevE)
_ZN34_INTERNAL_4ddeb0af_4_k_cu_b20b9da14cuda3std6ranges3__45__cpo4prevE:
	.zero		1
	.type		_ZN34_INTERNAL_4ddeb0af_4_k_cu_b20b9da14cuda3std6ranges3__45__cpo9iter_moveE,@object
	.size		_ZN34_INTERNAL_4ddeb0af_4_k_cu_b20b9da14cuda3std6ranges3__45__cpo9iter_moveE,(_ZN34_INTERNAL_4ddeb0af_4_k_cu_b20b9da16thrust24THRUST_300001_SM_1000_NS6system6detail10sequential3seqE - _ZN34_INTERNAL_4ddeb0af_4_k_cu_b20b9da14cuda3std6ranges3__45__cpo9iter_moveE)
_ZN34_INTERNAL_4ddeb0af_4_k_cu_b20b9da14cuda3std6ranges3__45__cpo9iter_moveE:
	.zero		1
	.type		_ZN34_INTERNAL_4ddeb0af_4_k_cu_b20b9da16thrust24THRUST_300001_SM_1000_NS6system6detail10sequential3seqE,@object
	.size		_ZN34_INTERNAL_4ddeb0af_4_k_cu_b20b9da16thrust24THRUST_300001_SM_1000_NS6system6detail10sequential3seqE,(.L_31 - _ZN34_INTERNAL_4ddeb0af_4_k_cu_b20b9da16thrust24THRUST_300001_SM_1000_NS6system6detail10sequential3seqE)
_ZN34_INTERNAL_4ddeb0af_4_k_cu_b20b9da16thrust24THRUST_300001_SM_1000_NS6system6detail10sequential3seqE:
	.zero		1
.L_31:


//--------------------- .nv.constant0._ZN3cub18CUB_300001_SM_10006detail8for_each13static_kernelINS2_12policy_hub_t12policy_500_tEmN6thrust24THRUST_300001_SM_1000_NS8cuda_cub20__uninitialized_fill7functorINS7_10device_ptrIiEEiEEEEvT0_T1_ --------------------------
	.section	.nv.constant0._ZN3cub18CUB_300001_SM_10006detail8for_each13static_kernelINS2_12policy_hub_t12policy_500_tEmN6thrust24THRUST_300001_SM_1000_NS8cuda_cub20__uninitialized_fill7functorINS7_10device_ptrIiEEiEEEEvT0_T1_,"a",@progbits
	.sectionflags	@""
	.align	4
.nv.constant0._ZN3cub18CUB_300001_SM_10006detail8for_each13static_kernelINS2_12policy_hub_t12policy_500_tEmN6thrust24THRUST_300001_SM_1000_NS8cuda_cub20__uninitialized_fill7functorINS7_10device_ptrIiEEiEEEEvT0_T1_:
	.zero		920


//--------------------- .nv.constant0._ZN3cub18CUB_300001_SM_10006detail11EmptyKernelIvEEvv --------------------------
	.section	.nv.constant0._ZN3cub18CUB_300001_SM_10006detail11EmptyKernelIvEEvv,"a",@progbits
	.sectionflags	@""
	.align	4
.nv.constant0._ZN3cub18CUB_300001_SM_10006detail11EmptyKernelIvEEvv:
	.zero		896


//--------------------- .nv.constant0._Z7add_gpuPiS_S_ --------------------------
	.section	.nv.constant0._Z7add_gpuPiS_S_,"a",@progbits
	.sectionflags	@""
	.align	4
.nv.constant0._Z7add_gpuPiS_S_:
	.zero		920


//--------------------- SYMBOLS --------------------------

	.type		.nv.reservedSmem.offset0,@object
	.size		.nv.reservedSmem.offset0,0x4
